//
// Generated by NVIDIA NVVM Compiler
//
// Compiler Build ID: CL-36424714
// Cuda compilation tools, release 13.0, V13.0.88
// Based on NVVM 20.0.0
//

.version 9.0
.target sm_100
.address_size 64

	// .globl	_Z3sumPiS_i
// _ZZ3sumPiS_iE5sData has been demoted

.visible .entry _Z3sumPiS_i(
	.param .u64 .ptr .align 1 _Z3sumPiS_i_param_0,
	.param .u64 .ptr .align 1 _Z3sumPiS_i_param_1,
	.param .u32 _Z3sumPiS_i_param_2
)
{
	.reg .pred 	%p<32>;
	.reg .b32 	%r<20>;
	.reg .b32 	%f<34>;
	.reg .b64 	%rd<7>;
	// demoted variable
	.shared .align 4 .b8 _ZZ3sumPiS_iE5sData[2048];
	ld.param.u64 	%rd3, [_Z3sumPiS_i_param_0];
	ld.param.u64 	%rd4, [_Z3sumPiS_i_param_1];
	ld.param.u32 	%r6, [_Z3sumPiS_i_param_2];
	cvta.to.global.u64 	%rd1, %rd4;
	mov.u32 	%r1, %tid.x;
	mov.b32 	%r7, 0;
	st.global.u32 	[%rd1], %r7;
	setp.lt.s32 	%p1, %r6, 512;
	@%p1 bra 	$L__BB0_25;
	shl.b32 	%r9, %r1, 2;
	mov.u32 	%r10, _ZZ3sumPiS_iE5sData;
	add.s32 	%r2, %r10, %r9;
	shr.s32 	%r11, %r6, 31;
	shr.u32 	%r12, %r11, 23;
	add.s32 	%r13, %r6, %r12;
	shr.s32 	%r14, %r13, 9;
	cvt.rn.f32.s32 	%f1, %r14;
	cvta.to.global.u64 	%rd2, %rd3;
	mov.b32 	%r19, 0;
$L__BB0_2:
	shl.b32 	%r15, %r19, 9;
	add.s32 	%r4, %r15, %r1;
	setp.ge.s32 	%p2, %r4, %r6;
	@%p2 bra 	$L__BB0_4;
	mul.wide.u32 	%rd5, %r4, 4;
	add.s64 	%rd6, %rd2, %rd5;
	ld.global.u32 	%r16, [%rd6];
	cvt.rn.f32.s32 	%f2, %r16;
	st.shared.f32 	[%r2], %f2;
	bar.sync 	0;
$L__BB0_4:
	setp.ge.s32 	%p3, %r4, %r6;
	setp.gt.u32 	%p4, %r1, 255;
	or.pred  	%p5, %p3, %p4;
	@%p5 bra 	$L__BB0_6;
	ld.shared.f32 	%f3, [%r2];
	ld.shared.f32 	%f4, [%r2+1024];
	add.f32 	%f5, %f3, %f4;
	st.shared.f32 	[%r2], %f5;
$L__BB0_6:
	setp.ge.s32 	%p6, %r4, %r6;
	setp.gt.u32 	%p7, %r1, 127;
	bar.sync 	0;
	or.pred  	%p8, %p6, %p7;
	@%p8 bra 	$L__BB0_8;
	ld.shared.f32 	%f6, [%r2];
	ld.shared.f32 	%f7, [%r2+512];
	add.f32 	%f8, %f6, %f7;
	st.shared.f32 	[%r2], %f8;
$L__BB0_8:
	setp.ge.s32 	%p9, %r4, %r6;
	setp.gt.u32 	%p10, %r1, 63;
	bar.sync 	0;
	or.pred  	%p11, %p9, %p10;
	@%p11 bra 	$L__BB0_10;
	ld.shared.f32 	%f9, [%r2];
	ld.shared.f32 	%f10, [%r2+256];
	add.f32 	%f11, %f9, %f10;
	st.shared.f32 	[%r2], %f11;
$L__BB0_10:
	setp.ge.s32 	%p12, %r4, %r6;
	setp.gt.u32 	%p13, %r1, 31;
	bar.sync 	0;
	or.pred  	%p14, %p12, %p13;
	@%p14 bra 	$L__BB0_12;
	ld.shared.f32 	%f12, [%r2];
	ld.shared.f32 	%f13, [%r2+128];
	add.f32 	%f14, %f12, %f13;
	st.shared.f32 	[%r2], %f14;
$L__BB0_12:
	setp.ge.s32 	%p15, %r4, %r6;
	setp.gt.u32 	%p16, %r1, 15;
	bar.sync 	0;
	or.pred  	%p17, %p15, %p16;
	@%p17 bra 	$L__BB0_14;
	ld.shared.f32 	%f15, [%r2];
	ld.shared.f32 	%f16, [%r2+64];
	add.f32 	%f17, %f15, %f16;
	st.shared.f32 	[%r2], %f17;
$L__BB0_14:
	setp.ge.s32 	%p18, %r4, %r6;
	setp.gt.u32 	%p19, %r1, 7;
	bar.sync 	0;
	or.pred  	%p20, %p18, %p19;
	@%p20 bra 	$L__BB0_16;
	ld.shared.f32 	%f18, [%r2];
	ld.shared.f32 	%f19, [%r2+32];
	add.f32 	%f20, %f18, %f19;
	st.shared.f32 	[%r2], %f20;
$L__BB0_16:
	setp.ge.s32 	%p21, %r4, %r6;
	setp.gt.u32 	%p22, %r1, 3;
	bar.sync 	0;
	or.pred  	%p23, %p21, %p22;
	@%p23 bra 	$L__BB0_18;
	ld.shared.f32 	%f21, [%r2];
	ld.shared.f32 	%f22, [%r2+16];
	add.f32 	%f23, %f21, %f22;
	st.shared.f32 	[%r2], %f23;
$L__BB0_18:
	setp.ge.s32 	%p24, %r4, %r6;
	setp.gt.u32 	%p25, %r1, 1;
	bar.sync 	0;
	or.pred  	%p26, %p24, %p25;
	@%p26 bra 	$L__BB0_20;
	ld.shared.f32 	%f24, [%r2];
	ld.shared.f32 	%f25, [%r2+8];
	add.f32 	%f26, %f24, %f25;
	st.shared.f32 	[%r2], %f26;
$L__BB0_20:
	setp.ge.s32 	%p27, %r4, %r6;
	setp.ne.s32 	%p28, %r1, 0;
	bar.sync 	0;
	or.pred  	%p29, %p27, %p28;
	@%p29 bra 	$L__BB0_22;
	ld.shared.f32 	%f27, [%r2];
	ld.shared.f32 	%f28, [_ZZ3sumPiS_iE5sData+4];
	add.f32 	%f29, %f27, %f28;
	st.shared.f32 	[%r2], %f29;
$L__BB0_22:
	setp.ne.s32 	%p30, %r1, 0;
	bar.sync 	0;
	@%p30 bra 	$L__BB0_24;
	ld.shared.f32 	%f30, [_ZZ3sumPiS_iE5sData];
	ld.global.u32 	%r17, [%rd1];
	cvt.rn.f32.s32 	%f31, %r17;
	add.f32 	%f32, %f30, %f31;
	cvt.rzi.s32.f32 	%r18, %f32;
	st.global.u32 	[%rd1], %r18;
$L__BB0_24:
	add.s32 	%r19, %r19, 1;
	cvt.rn.f32.u32 	%f33, %r19;
	setp.gt.f32 	%p31, %f1, %f33;
	@%p31 bra 	$L__BB0_2;
$L__BB0_25:
	ret;

}
	// .globl	_Z8distancePfS_Pii
.visible .entry _Z8distancePfS_Pii(
	.param .u64 .ptr .align 1 _Z8distancePfS_Pii_param_0,
	.param .u64 .ptr .align 1 _Z8distancePfS_Pii_param_1,
	.param .u64 .ptr .align 1 _Z8distancePfS_Pii_param_2,
	.param .u32 _Z8distancePfS_Pii_param_3
)
{
	.reg .pred 	%p<4>;
	.reg .b32 	%r<12>;
	.reg .b32 	%f<7>;
	.reg .b64 	%rd<11>;

	ld.param.u64 	%rd4, [_Z8distancePfS_Pii_param_0];
	ld.param.u64 	%rd5, [_Z8distancePfS_Pii_param_1];
	ld.param.u64 	%rd6, [_Z8distancePfS_Pii_param_2];
	ld.param.u32 	%r6, [_Z8distancePfS_Pii_param_3];
	mov.u32 	%r7, %ctaid.x;
	mov.u32 	%r1, %ntid.x;
	mov.u32 	%r8, %tid.x;
	mad.lo.s32 	%r11, %r7, %r1, %r8;
	setp.ge.s32 	%p1, %r11, %r6;
	@%p1 bra 	$L__BB1_3;
	mov.u32 	%r9, %nctaid.x;
	mul.lo.s32 	%r3, %r1, %r9;
	cvta.to.global.u64 	%rd1, %rd4;
	cvta.to.global.u64 	%rd2, %rd5;
	cvta.to.global.u64 	%rd3, %rd6;
$L__BB1_2:
	mul.wide.s32 	%rd7, %r11, 4;
	add.s64 	%rd8, %rd1, %rd7;
	ld.global.f32 	%f1, [%rd8];
	add.f32 	%f2, %f1, 0fBF800000;
	add.s64 	%rd9, %rd2, %rd7;
	ld.global.f32 	%f3, [%rd9];
	add.f32 	%f4, %f3, 0fBF800000;
	mul.f32 	%f5, %f4, %f4;
	fma.rn.f32 	%f6, %f2, %f2, %f5;
	setp.lt.f32 	%p2, %f6, 0f3F800000;
	selp.u32 	%r10, 1, 0, %p2;
	add.s64 	%rd10, %rd3, %rd7;
	st.global.u32 	[%rd10], %r10;
	add.s32 	%r11, %r11, %r3;
	setp.lt.s32 	%p3, %r11, %r6;
	@%p3 bra 	$L__BB1_2;
$L__BB1_3:
	ret;

}


// ===== COMPILED SASS (sm_100) =====

	.target	sm_100

	.elftype	@"ET_EXEC"


//--------------------- .note.nv.tkinfo           --------------------------
	.section	.note.nv.tkinfo,"",@"SHT_NOTE"
	.sectionflags	@"SHF_NOTE_NV_TKINFO"
	.tkinfo
        /*0018*/ 	.word	0x00000002
        /*0030*/ 	.string	""
        /*0030*/ 	.string	"ptxas"
        /*0030*/ 	.string	"Cuda compilation tools, release 13.0, V13.0.88"
        /*0030*/ 	.string	"Build cuda_13.0.r13.0/compiler.36424714_0"
        /*0030*/ 	.string	"-arch sm_100 -m 64 "



//--------------------- .note.nv.cuinfo           --------------------------
	.section	.note.nv.cuinfo,"",@"SHT_NOTE"
	.sectionflags	@"SHF_NOTE_NV_CUINFO"
        /*0018*/ 	.short	0x0002
        /*001a*/ 	.short	0x0064
        /*001c*/ 	.short	0x0082
	.zero		2


//--------------------- .nv.info                  --------------------------
	.section	.nv.info,"",@"SHT_CUDA_INFO"
	.align	4


	//----- nvinfo : EIATTR_REGCOUNT
	.align		4
        /*0000*/ 	.byte	0x04, 0x2f
        /*0002*/ 	.short	(.L_1 - .L_0)
	.align		4
.L_0:
        /*0004*/ 	.word	index@(_Z3sumPiS_i)
        /*0008*/ 	.word	0x00000010


	//----- nvinfo : EIATTR_FRAME_SIZE
	.align		4
.L_1:
        /*000c*/ 	.byte	0x04, 0x11
        /*000e*/ 	.short	(.L_3 - .L_2)
	.align		4
.L_2:
        /*0010*/ 	.word	index@(_Z3sumPiS_i)
        /*0014*/ 	.word	0x00000000


	//----- nvinfo : EIATTR_REGCOUNT
	.align		4
.L_3:
        /*0018*/ 	.byte	0x04, 0x2f
        /*001a*/ 	.short	(.L_5 - .L_4)
	.align		4
.L_4:
        /*001c*/ 	.word	index@(_Z8distancePfS_Pii)
        /*0020*/ 	.word	0x00000014


	//----- nvinfo : EIATTR_FRAME_SIZE
	.align		4
.L_5:
        /*0024*/ 	.byte	0x04, 0x11
        /*0026*/ 	.short	(.L_7 - .L_6)
	.align		4
.L_6:
        /*0028*/ 	.word	index@(_Z8distancePfS_Pii)
        /*002c*/ 	.word	0x00000000


	//----- nvinfo : EIATTR_MIN_STACK_SIZE
	.align		4
.L_7:
        /*0030*/ 	.byte	0x04, 0x12
        /*0032*/ 	.short	(.L_9 - .L_8)
	.align		4
.L_8:
        /*0034*/ 	.word	index@(_Z8distancePfS_Pii)
        /*0038*/ 	.word	0x00000000


	//----- nvinfo : EIATTR_MIN_STACK_SIZE
	.align		4
.L_9:
        /*003c*/ 	.byte	0x04, 0x12
        /*003e*/ 	.short	(.L_11 - .L_10)
	.align		4
.L_10:
        /*0040*/ 	.word	index@(_Z3sumPiS_i)
        /*0044*/ 	.word	0x00000000
.L_11:


//--------------------- .nv.compat                --------------------------
	.section	.nv.compat,"",@"SHT_CUDA_COMPAT_INFO"
	.align	4
        /*0000*/ 	.byte	0x02, 0x09, 0x00, 0x00, 0x02, 0x02, 0x01, 0x00, 0x02, 0x05, 0x05, 0x00, 0x03, 0x07, 0x01, 0x01
        /*0010*/ 	.byte	0x02, 0x03, 0x00, 0x00, 0x02, 0x06, 0x01, 0x00, 0x04, 0x0b, 0x08, 0x00, 0x01, 0x00, 0x00, 0x00
        /*0020*/ 	.byte	0x00, 0x00, 0x00, 0x00


//--------------------- .nv.info._Z8distancePfS_Pii --------------------------
	.section	.nv.info._Z8distancePfS_Pii,"",@"SHT_CUDA_INFO"
	.sectionflags	@""
	.align	4


	//----- nvinfo : EIATTR_CUDA_API_VERSION
	.align		4
        /*0000*/ 	.byte	0x04, 0x37
        /*0002*/ 	.short	(.L_13 - .L_12)
.L_12:
        /*0004*/ 	.word	0x00000082


	//----- nvinfo : EIATTR_KPARAM_INFO
	.align		4
.L_13:
        /*0008*/ 	.byte	0x04, 0x17
        /*000a*/ 	.short	(.L_15 - .L_14)
.L_14:
        /*000c*/ 	.word	0x00000000
        /*0010*/ 	.short	0x0003
        /*0012*/ 	.short	0x0018
        /*0014*/ 	.byte	0x00, 0xf0, 0x11, 0x00


	//----- nvinfo : EIATTR_KPARAM_INFO
	.align		4
.L_15:
        /*0018*/ 	.byte	0x04, 0x17
        /*001a*/ 	.short	(.L_17 - .L_16)
.L_16:
        /*001c*/ 	.word	0x00000000
        /*0020*/ 	.short	0x0002
        /*0022*/ 	.short	0x0010
        /*0024*/ 	.byte	0x00, 0xf5, 0x21, 0x00


	//----- nvinfo : EIATTR_KPARAM_INFO
	.align		4
.L_17:
        /*0028*/ 	.byte	0x04, 0x17
        /*002a*/ 	.short	(.L_19 - .L_18)
.L_18:
        /*002c*/ 	.word	0x00000000
        /*0030*/ 	.short	0x0001
        /*0032*/ 	.short	0x0008
        /*0034*/ 	.byte	0x00, 0xf5, 0x21, 0x00


	//----- nvinfo : EIATTR_KPARAM_INFO
	.align		4
.L_19:
        /*0038*/ 	.byte	0x04, 0x17
        /*003a*/ 	.short	(.L_21 - .L_20)
.L_20:
        /*003c*/ 	.word	0x00000000
        /*0040*/ 	.short	0x0000
        /*0042*/ 	.short	0x0000
        /*0044*/ 	.byte	0x00, 0xf5, 0x21, 0x00


	//----- nvinfo : EIATTR_SPARSE_MMA_MASK
	.align		4
.L_21:
        /*0048*/ 	.byte	0x03, 0x50
        /*004a*/ 	.short	0x0000


	//----- nvinfo : EIATTR_MAXREG_COUNT
	.align		4
        /*004c*/ 	.byte	0x03, 0x1b
        /*004e*/ 	.short	0x00ff


	//----- nvinfo : EIATTR_MERCURY_ISA_VERSION
	.align		4
        /*0050*/ 	.byte	0x03, 0x5f
        /*0052*/ 	.short	0x0101


	//----- nvinfo : EIATTR_VRC_CTA_INIT_COUNT
	.align		4
        /*0054*/ 	.byte	0x02, 0x4a
	.zero		1
	.zero		1


	//----- nvinfo : EIATTR_EXIT_INSTR_OFFSETS
	.align		4
        /*0058*/ 	.byte	0x04, 0x1c
        /*005a*/ 	.short	(.L_23 - .L_22)


	//   ....[0]....
.L_22:
        /*005c*/ 	.word	0x00000070


	//   ....[1]....
        /*0060*/ 	.word	0x000001d0


	//----- nvinfo : EIATTR_CRS_STACK_SIZE
	.align		4
.L_23:
        /*0064*/ 	.byte	0x04, 0x1e
        /*0066*/ 	.short	(.L_25 - .L_24)
.L_24:
        /*0068*/ 	.word	0x00000000


	//----- nvinfo : EIATTR_CBANK_PARAM_SIZE
	.align		4
.L_25:
        /*006c*/ 	.byte	0x03, 0x19
        /*006e*/ 	.short	0x001c


	//----- nvinfo : EIATTR_PARAM_CBANK
	.align		4
        /*0070*/ 	.byte	0x04, 0x0a
        /*0072*/ 	.short	(.L_27 - .L_26)
	.align		4
.L_26:
        /*0074*/ 	.word	index@(.nv.constant0._Z8distancePfS_Pii)
        /*0078*/ 	.short	0x0380
        /*007a*/ 	.short	0x001c


	//----- nvinfo : EIATTR_SW_WAR
	.align		4
.L_27:
        /*007c*/ 	.byte	0x04, 0x36
        /*007e*/ 	.short	(.L_29 - .L_28)
.L_28:
        /*0080*/ 	.word	0x00000008
.L_29:


//--------------------- .nv.info._Z3sumPiS_i      --------------------------
	.section	.nv.info._Z3sumPiS_i,"",@"SHT_CUDA_INFO"
	.sectionflags	@""
	.align	4


	//----- nvinfo : EIATTR_CUDA_API_VERSION
	.align		4
        /*0000*/ 	.byte	0x04, 0x37
        /*0002*/ 	.short	(.L_31 - .L_30)
.L_30:
        /*0004*/ 	.word	0x00000082


	//----- nvinfo : EIATTR_KPARAM_INFO
	.align		4
.L_31:
        /*0008*/ 	.byte	0x04, 0x17
        /*000a*/ 	.short	(.L_33 - .L_32)
.L_32:
        /*000c*/ 	.word	0x00000000
        /*0010*/ 	.short	0x0002
        /*0012*/ 	.short	0x0010
        /*0014*/ 	.byte	0x00, 0xf0, 0x11, 0x00


	//----- nvinfo : EIATTR_KPARAM_INFO
	.align		4
.L_33:
        /*0018*/ 	.byte	0x04, 0x17
        /*001a*/ 	.short	(.L_35 - .L_34)
.L_34:
        /*001c*/ 	.word	0x00000000
        /*0020*/ 	.short	0x0001
        /*0022*/ 	.short	0x0008
        /*0024*/ 	.byte	0x00, 0xf5, 0x21, 0x00


	//----- nvinfo : EIATTR_KPARAM_INFO
	.align		4
.L_35:
        /*0028*/ 	.byte	0x04, 0x17
        /*002a*/ 	.short	(.L_37 - .L_36)
.L_36:
        /*002c*/ 	.word	0x00000000
        /*0030*/ 	.short	0x0000
        /*0032*/ 	.short	0x0000
        /*0034*/ 	.byte	0x00, 0xf5, 0x21, 0x00


	//----- nvinfo : EIATTR_SPARSE_MMA_MASK
	.align		4
.L_37:
        /*0038*/ 	.byte	0x03, 0x50
        /*003a*/ 	.short	0x0000


	//----- nvinfo : EIATTR_MAXREG_COUNT
	.align		4
        /*003c*/ 	.byte	0x03, 0x1b
        /*003e*/ 	.short	0x00ff


	//----- nvinfo : EIATTR_NUM_BARRIERS
	.align		4
        /*0040*/ 	.byte	0x02, 0x4c
        /*0042*/ 	.byte	0x01
	.zero		1


	//----- nvinfo : EIATTR_MERCURY_ISA_VERSION
	.align		4
        /*0044*/ 	.byte	0x03, 0x5f
        /*0046*/ 	.short	0x0101


	//----- nvinfo : EIATTR_VRC_CTA_INIT_COUNT
	.align		4
        /*0048*/ 	.byte	0x02, 0x4a
	.zero		1
	.zero		1


	//----- nvinfo : EIATTR_EXIT_INSTR_OFFSETS
	.align		4
        /*004c*/ 	.byte	0x04, 0x1c
        /*004e*/ 	.short	(.L_39 - .L_38)


	//   ....[0]....
.L_38:
        /*0050*/ 	.word	0x00000060


	//   ....[1]....
        /*0054*/ 	.word	0x00000700


	//----- nvinfo : EIATTR_CRS_STACK_SIZE
	.align		4
.L_39:
        /*0058*/ 	.byte	0x04, 0x1e
        /*005a*/ 	.short	(.L_41 - .L_40)
.L_40:
        /*005c*/ 	.word	0x00000000


	//----- nvinfo : EIATTR_CBANK_PARAM_SIZE
	.align		4
.L_41:
        /*0060*/ 	.byte	0x03, 0x19
        /*0062*/ 	.short	0x0014


	//----- nvinfo : EIATTR_PARAM_CBANK
	.align		4
        /*0064*/ 	.byte	0x04, 0x0a
        /*0066*/ 	.short	(.L_43 - .L_42)
	.align		4
.L_42:
        /*0068*/ 	.word	index@(.nv.constant0._Z3sumPiS_i)
        /*006c*/ 	.short	0x0380
        /*006e*/ 	.short	0x0014


	//----- nvinfo : EIATTR_SW_WAR
	.align		4
.L_43:
        /*0070*/ 	.byte	0x04, 0x36
        /*0072*/ 	.short	(.L_45 - .L_44)
.L_44:
        /*0074*/ 	.word	0x00000008
.L_45:


//--------------------- .nv.callgraph             --------------------------
	.section	.nv.callgraph,"",@"SHT_CUDA_CALLGRAPH"
	.align	4
	.sectionentsize	8
	.align		4
        /*0000*/ 	.word	0x00000000
	.align		4
        /*0004*/ 	.word	0xffffffff
	.align		4
        /*0008*/ 	.word	0x00000000
	.align		4
        /*000c*/ 	.word	0xfffffffe
	.align		4
        /*0010*/ 	.word	0x00000000
	.align		4
        /*0014*/ 	.word	0xfffffffd
	.align		4
        /*0018*/ 	.word	0x00000000
	.align		4
        /*001c*/ 	.word	0xfffffffc


//--------------------- .text._Z8distancePfS_Pii  --------------------------
	.section	.text._Z8distancePfS_Pii,"ax",@progbits
	.align	128
        .global         _Z8distancePfS_Pii
        .type           _Z8distancePfS_Pii,@function
        .size           _Z8distancePfS_Pii,(.L_x_7 - _Z8distancePfS_Pii)
        .other          _Z8distancePfS_Pii,@"STO_CUDA_ENTRY STV_DEFAULT"
_Z8distancePfS_Pii:
.text._Z8distancePfS_Pii:
[----:B------:R-:W-:Y:S01]  /*0000*/  LDC R1, c[0x0][0x37c] ;  /* 0x0000df00ff017b82 */ /* 0x000fe20000000800 */
[----:B------:R-:W0:Y:S07]  /*0010*/  S2R R0, SR_TID.X ;  /* 0x0000000000007919 */ /* 0x000e2e0000002100 */
[----:B------:R-:W0:Y:S01]  /*0020*/  S2UR UR4, SR_CTAID.X ;  /* 0x00000000000479c3 */ /* 0x000e220000002500 */
[----:B------:R-:W1:Y:S07]  /*0030*/  LDCU UR5, c[0x0][0x398] ;  /* 0x00007300ff0577ac */ /* 0x000e6e0008000800 */
[----:B------:R-:W0:Y:S02]  /*0040*/  LDC R15, c[0x0][0x360] ;  /* 0x0000d800ff0f7b82 */ /* 0x000e240000000800 */
[----:B0-----:R-:W-:-:S05]  /*0050*/  IMAD R0, R15, UR4, R0 ;  /* 0x000000040f007c24 */ /* 0x001fca000f8e0200 */
[----:B-1----:R-:W-:-:S13]  /*0060*/  ISETP.GE.AND P0, PT, R0, UR5, PT ;  /* 0x0000000500007c0c */ /* 0x002fda000bf06270 */
[----:B------:R-:W-:Y:S05]  /*0070*/  @P0 EXIT ;  /* 0x000000000000094d */ /* 0x000fea0003800000 */
[----:B------:R-:W0:Y:S01]  /*0080*/  LDC.64 R2, c[0x0][0x390] ;  /* 0x0000e400ff027b82 */ /* 0x000e220000000a00 */
[----:B------:R-:W1:Y:S01]  /*0090*/  LDCU UR4, c[0x0][0x370] ;  /* 0x00006e00ff0477ac */ /* 0x000e620008000800 */
[----:B------:R-:W2:Y:S06]  /*00a0*/  LDCU.64 UR6, c[0x0][0x358] ;  /* 0x00006b00ff0677ac */ /* 0x000eac0008000a00 */
[----:B------:R-:W3:Y:S08]  /*00b0*/  LDC.64 R4, c[0x0][0x380] ;  /* 0x0000e000ff047b82 */ /* 0x000ef00000000a00 */
[----:B------:R-:W4:Y:S01]  /*00c0*/  LDC.64 R6, c[0x0][0x388] ;  /* 0x0000e200ff067b82 */ /* 0x000f220000000a00 */
[----:B-1----:R-:W-:-:S07]  /*00d0*/  IMAD R15, R15, UR4, RZ ;  /* 0x000000040f0f7c24 */ /* 0x002fce000f8e02ff */
.L_x_0:
[----:B----4-:R-:W-:-:S04]  /*00e0*/  IMAD.WIDE R10, R0, 0x4, R6 ;  /* 0x00000004000a7825 */ /* 0x010fc800078e0206 */
[----:B---3--:R-:W-:Y:S02]  /*00f0*/  IMAD.WIDE R8, R0, 0x4, R4 ;  /* 0x0000000400087825 */ /* 0x008fe400078e0204 */
[----:B--2---:R-:W2:Y:S04]  /*0100*/  LDG.E R10, desc[UR6][R10.64] ;  /* 0x000000060a0a7981 */ /* 0x004ea8000c1e1900 */
[----:B------:R-:W3:Y:S01]  /*0110*/  LDG.E R8, desc[UR6][R8.64] ;  /* 0x0000000608087981 */ /* 0x000ee2000c1e1900 */
[----:B-12---:R-:W-:Y:S01]  /*0120*/  FADD R13, R10, -1 ;  /* 0xbf8000000a0d7421 */ /* 0x006fe20000000000 */
[----:B---3--:R-:W-:-:S03]  /*0130*/  FADD R12, R8, -1 ;  /* 0xbf800000080c7421 */ /* 0x008fc60000000000 */
[----:B------:R-:W-:-:S04]  /*0140*/  FMUL R13, R13, R13 ;  /* 0x0000000d0d0d7220 */ /* 0x000fc80000400000 */
[----:B------:R-:W-:-:S05]  /*0150*/  FFMA R13, R12, R12, R13 ;  /* 0x0000000c0c0d7223 */ /* 0x000fca000000000d */
[----:B------:R-:W-:Y:S01]  /*0160*/  FSETP.GEU.AND P0, PT, R13, 1, PT ;  /* 0x3f8000000d00780b */ /* 0x000fe20003f0e000 */
[----:B0-----:R-:W-:Y:S01]  /*0170*/  IMAD.WIDE R12, R0, 0x4, R2 ;  /* 0x00000004000c7825 */ /* 0x001fe200078e0202 */
[----:B------:R-:W-:Y:S02]  /*0180*/  IADD3 R0, PT, PT, R15, R0, RZ ;  /* 0x000000000f007210 */ /* 0x000fe40007ffe0ff */
[----:B------:R-:W-:Y:S02]  /*0190*/  SEL R17, RZ, 0x1, P0 ;  /* 0x00000001ff117807 */ /* 0x000fe40000000000 */
[----:B------:R-:W-:-:S03]  /*01a0*/  ISETP.GE.AND P0, PT, R0, UR5, PT ;  /* 0x0000000500007c0c */ /* 0x000fc6000bf06270 */
[----:B------:R1:W-:Y:S10]  /*01b0*/  STG.E desc[UR6][R12.64], R17 ;  /* 0x000000110c007986 */ /* 0x0003f4000c101906 */
[----:B------:R-:W-:Y:S05]  /*01c0*/  @!P0 BRA `(.L_x_0) ;  /* 0xfffffffc00c48947 */ /* 0x000fea000383ffff */
[----:B------:R-:W-:Y:S05]  /*01d0*/  EXIT ;  /* 0x000000000000794d */ /* 0x000fea0003800000 */
.L_x_1:
[----:B------:R-:W-:-:S00]  /*01e0*/  BRA `(.L_x_1) ;  /* 0xfffffffc00fc7947 */ /* 0x000fc0000383ffff */
[----:B------:R-:W-:-:S00]  /*01f0*/  NOP ;  /* 0x0000000000007918 */ /* 0x000fc00000000000 */
        /* <DEDUP_REMOVED lines=8> */
.L_x_7:


//--------------------- .text._Z3sumPiS_i         --------------------------
	.section	.text._Z3sumPiS_i,"ax",@progbits
	.align	128
        .global         _Z3sumPiS_i
        .type           _Z3sumPiS_i,@function
        .size           _Z3sumPiS_i,(.L_x_8 - _Z3sumPiS_i)
        .other          _Z3sumPiS_i,@"STO_CUDA_ENTRY STV_DEFAULT"
_Z3sumPiS_i:
.text._Z3sumPiS_i:
[----:B------:R-:W-:Y:S08]  /*0000*/  LDC R1, c[0x0][0x37c] ;  /* 0x0000df00ff017b82 */ /* 0x000ff00000000800 */
[----:B------:R-:W0:Y:S01]  /*0010*/  LDC R5, c[0x0][0x390] ;  /* 0x0000e400ff057b82 */ /* 0x000e220000000800 */
[----:B------:R-:W1:Y:S07]  /*0020*/  LDCU.64 UR6, c[0x0][0x358] ;  /* 0x00006b00ff0677ac */ /* 0x000e6e0008000a00 */
[----:B------:R-:W1:Y:S01]  /*0030*/  LDC.64 R2, c[0x0][0x388] ;  /* 0x0000e200ff027b82 */ /* 0x000e620000000a00 */
[----:B0-----:R-:W-:Y:S01]  /*0040*/  ISETP.GE.AND P0, PT, R5, 0x200, PT ;  /* 0x000002000500780c */ /* 0x001fe20003f06270 */
[----:B-1----:R0:W-:-:S12]  /*0050*/  STG.E desc[UR6][R2.64], RZ ;  /* 0x000000ff02007986 */ /* 0x0021d8000c101906 */
[----:B------:R-:W-:Y:S05]  /*0060*/  @!P0 EXIT ;  /* 0x000000000000894d */ /* 0x000fea0003800000 */
[----:B------:R-:W1:Y:S01]  /*0070*/  S2R R0, SR_TID.X ;  /* 0x0000000000007919 */ /* 0x000e620000002100 */
[----:B------:R-:W2:Y:S01]  /*0080*/  S2UR UR5, SR_CgaCtaId ;  /* 0x00000000000579c3 */ /* 0x000ea20000008800 */
[----:B------:R-:W-:Y:S01]  /*0090*/  SHF.R.S32.HI R4, RZ, 0x1f, R5 ;  /* 0x0000001fff047819 */ /* 0x000fe20000011405 */
[----:B------:R-:W-:Y:S01]  /*00a0*/  UMOV UR4, 0x400 ;  /* 0x0000040000047882 */ /* 0x000fe20000000000 */
[----:B------:R-:W3:Y:S02]  /*00b0*/  LDCU UR8, c[0x0][0x390] ;  /* 0x00007200ff0877ac */ /* 0x000ee40008000800 */
[----:B------:R-:W-:Y:S01]  /*00c0*/  LEA.HI R4, R4, R5, RZ, 0x9 ;  /* 0x0000000504047211 */ /* 0x000fe200078f48ff */
[----:B------:R-:W-:Y:S02]  /*00d0*/  IMAD.MOV.U32 R5, RZ, RZ, RZ ;  /* 0x000000ffff057224 */ /* 0x000fe400078e00ff */
[----:B0-----:R-:W0:Y:S01]  /*00e0*/  LDC.64 R2, c[0x0][0x380] ;  /* 0x0000e000ff027b82 */ /* 0x001e220000000a00 */
[----:B------:R-:W-:-:S04]  /*00f0*/  SHF.R.S32.HI R6, RZ, 0x9, R4 ;  /* 0x00000009ff067819 */ /* 0x000fc80000011404 */
[----:B------:R-:W-:Y:S01]  /*0100*/  I2FP.F32.S32 R6, R6 ;  /* 0x0000000600067245 */ /* 0x000fe20000201400 */
[----:B--2---:R-:W-:-:S06]  /*0110*/  ULEA UR4, UR5, UR4, 0x18 ;  /* 0x0000000405047291 */ /* 0x004fcc000f8ec0ff */
[----:B-1-3--:R-:W-:-:S07]  /*0120*/  LEA R4, R0, UR4, 0x2 ;  /* 0x0000000400047c11 */ /* 0x00afce000f8e10ff */
.L_x_5:
[----:B------:R-:W-:Y:S01]  /*0130*/  IMAD R7, R5, 0x200, R0 ;  /* 0x0000020005077824 */ /* 0x000fe200078e0200 */
[----:B------:R-:W-:-:S04]  /*0140*/  ISETP.GT.U32.AND P0, PT, R0, 0xff, PT ;  /* 0x000000ff0000780c */ /* 0x000fc80003f04070 */
[C---:B------:R-:W-:Y:S02]  /*0150*/  ISETP.GE.AND P1, PT, R7.reuse, UR8, PT ;  /* 0x0000000807007c0c */ /* 0x040fe4000bf26270 */
[----:B------:R-:W-:-:S11]  /*0160*/  ISETP.GE.OR P0, PT, R7, UR8, P0 ;  /* 0x0000000807007c0c */ /* 0x000fd60008706670 */
[----:B-1----:R-:W-:Y:S05]  /*0170*/  @P1 BRA `(.L_x_2) ;  /* 0x0000000000181947 */ /* 0x002fea0003800000 */
[----:B0-----:R-:W-:-:S06]  /*0180*/  IMAD.WIDE.U32 R8, R7, 0x4, R2 ;  /* 0x0000000407087825 */ /* 0x001fcc00078e0002 */
[----:B------:R-:W2:Y:S01]  /*0190*/  LDG.E R8, desc[UR6][R8.64] ;  /* 0x0000000608087981 */ /* 0x000ea2000c1e1900 */
[----:B------:R-:W-:Y:S05]  /*01a0*/  WARPSYNC.ALL ;  /* 0x0000000000007948 */ /* 0x000fea0003800000 */
[----:B--2---:R-:W-:-:S05]  /*01b0*/  I2FP.F32.S32 R11, R8 ;  /* 0x00000008000b7245 */ /* 0x004fca0000201400 */
[----:B------:R1:W-:Y:S01]  /*01c0*/  STS [R4], R11 ;  /* 0x0000000b04007388 */ /* 0x0003e20000000800 */
[----:B------:R-:W-:Y:S06]  /*01d0*/  BAR.SYNC.DEFER_BLOCKING 0x0 ;  /* 0x0000000000007b1d */ /* 0x000fec0000010000 */
.L_x_2:
[----:B------:R-:W-:Y:S01]  /*01e0*/  @!P0 LDS R8, [R4] ;  /* 0x0000000004088984 */ /* 0x000fe20000000800 */
[----:B------:R-:W-:Y:S05]  /*01f0*/  WARPSYNC.ALL ;  /* 0x0000000000007948 */ /* 0x000fea0003800000 */
[----:B------:R-:W2:Y:S01]  /*0200*/  @!P0 LDS R9, [R4+0x400] ;  /* 0x0004000004098984 */ /* 0x000ea20000000800 */
[C---:B------:R-:W-:Y:S01]  /*0210*/  ISETP.GT.U32.AND P1, PT, R0.reuse, 0x7f, PT ;  /* 0x0000007f0000780c */ /* 0x040fe20003f24070 */
[----:B------:R-:W-:Y:S01]  /*0220*/  BSSY.RECONVERGENT B0, `(.L_x_3) ;  /* 0x0000049000007945 */ /* 0x000fe20003800200 */
[----:B------:R-:W-:Y:S02]  /*0230*/  ISETP.NE.AND P2, PT, R0, RZ, PT ;  /* 0x000000ff0000720c */ /* 0x000fe40003f45270 */
[----:B------:R-:W-:-:S02]  /*0240*/  ISETP.GE.OR P1, PT, R7, UR8, P1 ;  /* 0x0000000807007c0c */ /* 0x000fc40008f26670 */
[----:B------:R-:W-:-:S13]  /*0250*/  ISETP.GE.OR P3, PT, R7, UR8, P2 ;  /* 0x0000000807007c0c */ /* 0x000fda0009766670 */
[----:B------:R-:W-:Y:S01]  /*0260*/  @!P3 MOV R10, 0x400 ;  /* 0x00000400000ab802 */ /* 0x000fe20000000f00 */
[----:B--2---:R-:W-:-:S05]  /*0270*/  @!P0 FADD R9, R8, R9 ;  /* 0x0000000908098221 */ /* 0x004fca0000000000 */
[----:B------:R-:W-:Y:S01]  /*0280*/  @!P0 STS [R4], R9 ;  /* 0x0000000904008388 */ /* 0x000fe20000000800 */
[----:B------:R-:W-:Y:S01]  /*0290*/  BAR.SYNC.DEFER_BLOCKING 0x0 ;  /* 0x0000000000007b1d */ /* 0x000fe20000010000 */
[----:B------:R-:W-:-:S04]  /*02a0*/  ISETP.GT.U32.AND P0, PT, R0, 0x3f, PT ;  /* 0x0000003f0000780c */ /* 0x000fc80003f04070 */
[----:B------:R-:W-:Y:S01]  /*02b0*/  ISETP.GE.OR P0, PT, R7, UR8, P0 ;  /* 0x0000000807007c0c */ /* 0x000fe20008706670 */
[----:B------:R-:W-:Y:S04]  /*02c0*/  @!P1 LDS R8, [R4] ;  /* 0x0000000004089984 */ /* 0x000fe80000000800 */
[----:B-1----:R-:W1:Y:S02]  /*02d0*/  @!P1 LDS R11, [R4+0x200] ;  /* 0x00020000040b9984 */ /* 0x002e640000000800 */
[----:B-1----:R-:W-:-:S05]  /*02e0*/  @!P1 FADD R11, R8, R11 ;  /* 0x0000000b080b9221 */ /* 0x002fca0000000000 */
[----:B------:R-:W-:Y:S01]  /*02f0*/  @!P1 STS [R4], R11 ;  /* 0x0000000b04009388 */ /* 0x000fe20000000800 */
[----:B------:R-:W-:Y:S01]  /*0300*/  BAR.SYNC.DEFER_BLOCKING 0x0 ;  /* 0x0000000000007b1d */ /* 0x000fe20000010000 */
[----:B------:R-:W-:-:S04]  /*0310*/  ISETP.GT.U32.AND P1, PT, R0, 0x1f, PT ;  /* 0x0000001f0000780c */ /* 0x000fc80003f24070 */
[----:B------:R-:W-:Y:S01]  /*0320*/  ISETP.GE.OR P1, PT, R7, UR8, P1 ;  /* 0x0000000807007c0c */ /* 0x000fe20008f26670 */
[----:B------:R-:W-:Y:S04]  /*0330*/  @!P0 LDS R8, [R4] ;  /* 0x0000000004088984 */ /* 0x000fe80000000800 */
[----:B------:R-:W1:Y:S02]  /*0340*/  @!P0 LDS R13, [R4+0x100] ;  /* 0x00010000040d8984 */ /* 0x000e640000000800 */
        /* <DEDUP_REMOVED lines=15> */
[----:B------:R1:W-:Y:S01]  /*0440*/  @!P0 STS [R4], R11 ;  /* 0x0000000b04008388 */ /* 0x0003e20000000800 */
[----:B------:R-:W-:Y:S01]  /*0450*/  BAR.SYNC.DEFER_BLOCKING 0x0 ;  /* 0x0000000000007b1d */ /* 0x000fe20000010000 */
[----:B------:R-:W-:-:S04]  /*0460*/  ISETP.GT.U32.AND P0, PT, R0, 0x3, PT ;  /* 0x000000030000780c */ /* 0x000fc80003f04070 */
[----:B------:R-:W-:Y:S01]  /*0470*/  ISETP.GE.OR P0, PT, R7, UR8, P0 ;  /* 0x0000000807007c0c */ /* 0x000fe20008706670 */
[----:B-1----:R-:W1:Y:S01]  /*0480*/  @!P3 S2R R11, SR_CgaCtaId ;  /* 0x00000000000bb919 */ /* 0x002e620000008800 */
[----:B------:R-:W-:Y:S04]  /*0490*/  @!P1 LDS R8, [R4] ;  /* 0x0000000004089984 */ /* 0x000fe80000000800 */
[----:B------:R-:W2:Y:S01]  /*04a0*/  @!P1 LDS R13, [R4+0x20] ;  /* 0x00002000040d9984 */ /* 0x000ea20000000800 */
[----:B-1----:R-:W-:Y:S01]  /*04b0*/  @!P3 LEA R10, R11, R10, 0x18 ;  /* 0x0000000a0b0ab211 */ /* 0x002fe200078ec0ff */
[----:B--2---:R-:W-:-:S05]  /*04c0*/  @!P1 FADD R13, R8, R13 ;  /* 0x0000000d080d9221 */ /* 0x004fca0000000000 */
        /* <DEDUP_REMOVED lines=8> */
[----:B------:R-:W-:Y:S06]  /*0550*/  BAR.SYNC.DEFER_BLOCKING 0x0 ;  /* 0x0000000000007b1d */ /* 0x000fec0000010000 */
[----:B------:R-:W-:Y:S04]  /*0560*/  @!P1 LDS R7, [R4] ;  /* 0x0000000004079984 */ /* 0x000fe80000000800 */
[----:B------:R-:W1:Y:S02]  /*0570*/  @!P1 LDS R8, [R4+0x8] ;  /* 0x0000080004089984 */ /* 0x000e640000000800 */
[----:B-1----:R-:W-:-:S05]  /*0580*/  @!P1 FADD R7, R7, R8 ;  /* 0x0000000807079221 */ /* 0x002fca0000000000 */
[----:B------:R-:W-:Y:S01]  /*0590*/  @!P1 STS [R4], R7 ;  /* 0x0000000704009388 */ /* 0x000fe20000000800 */
[----:B------:R-:W-:Y:S06]  /*05a0*/  BAR.SYNC.DEFER_BLOCKING 0x0 ;  /* 0x0000000000007b1d */ /* 0x000fec0000010000 */
[----:B------:R-:W-:Y:S04]  /*05b0*/  @!P3 LDS R11, [R10+0x4] ;  /* 0x000004000a0bb984 */ /* 0x000fe80000000800 */
[----:B------:R-:W1:Y:S02]  /*05c0*/  @!P3 LDS R8, [R4] ;  /* 0x000000000408b984 */ /* 0x000e640000000800 */
[----:B-1----:R-:W-:-:S05]  /*05d0*/  @!P3 FADD R11, R8, R11 ;  /* 0x0000000b080bb221 */ /* 0x002fca0000000000 */
[----:B------:R1:W-:Y:S01]  /*05e0*/  @!P3 STS [R4], R11 ;  /* 0x0000000b0400b388 */ /* 0x0003e20000000800 */
[----:B------:R-:W-:Y:S06]  /*05f0*/  BAR.SYNC.DEFER_BLOCKING 0x0 ;  /* 0x0000000000007b1d */ /* 0x000fec0000010000 */
[----:B------:R-:W-:Y:S05]  /*0600*/  @P2 BRA `(.L_x_4) ;  /* 0x0000000000282947 */ /* 0x000fea0003800000 */
[----:B------:R-:W2:Y:S02]  /*0610*/  LDC.64 R8, c[0x0][0x388] ;  /* 0x0000e200ff087b82 */ /* 0x000ea40000000a00 */
[----:B--2---:R-:W2:Y:S06]  /*0620*/  LDG.E R10, desc[UR6][R8.64] ;  /* 0x00000006080a7981 */ /* 0x004eac000c1e1900 */
[----:B------:R-:W3:Y:S01]  /*0630*/  S2UR UR5, SR_CgaCtaId ;  /* 0x00000000000579c3 */ /* 0x000ee20000008800 */
[----:B------:R-:W-:Y:S02]  /*0640*/  UMOV UR4, 0x400 ;  /* 0x0000040000047882 */ /* 0x000fe40000000000 */
[----:B---3--:R-:W-:-:S09]  /*0650*/  ULEA UR4, UR5, UR4, 0x18 ;  /* 0x0000000405047291 */ /* 0x008fd2000f8ec0ff */
[----:B------:R-:W3:Y:S01]  /*0660*/  LDS R7, [UR4] ;  /* 0x00000004ff077984 */ /* 0x000ee20008000800 */
[----:B--2---:R-:W-:-:S05]  /*0670*/  I2FP.F32.S32 R10, R10 ;  /* 0x0000000a000a7245 */ /* 0x004fca0000201400 */
[----:B---3--:R-:W-:-:S06]  /*0680*/  FADD R7, R7, R10 ;  /* 0x0000000a07077221 */ /* 0x008fcc0000000000 */
[----:B------:R-:W2:Y:S02]  /*0690*/  F2I.TRUNC.NTZ R7, R7 ;  /* 0x0000000700077305 */ /* 0x000ea4000020f100 */
[----:B--2---:R2:W-:Y:S02]  /*06a0*/  STG.E desc[UR6][R8.64], R7 ;  /* 0x0000000708007986 */ /* 0x0045e4000c101906 */
.L_x_4:
[----:B------:R-:W-:Y:S05]  /*06b0*/  BSYNC.RECONVERGENT B0 ;  /* 0x0000000000007941 */ /* 0x000fea0003800200 */
.L_x_3:
[----:B------:R-:W-:-:S05]  /*06c0*/  VIADD R5, R5, 0x1 ;  /* 0x0000000105057836 */ /* 0x000fca0000000000 */
[----:B--2---:R-:W-:-:S04]  /*06d0*/  I2FP.F32.U32 R7, R5 ;  /* 0x0000000500077245 */ /* 0x004fc80000201000 */
[----:B------:R-:W-:-:S13]  /*06e0*/  FSETP.GT.AND P0, PT, R6, R7, PT ;  /* 0x000000070600720b */ /* 0x000fda0003f04000 */
[----:B------:R-:W-:Y:S05]  /*06f0*/  @P0 BRA `(.L_x_5) ;  /* 0xfffffff8008c0947 */ /* 0x000fea000383ffff */
[----:B------:R-:W-:Y:S05]  /*0700*/  EXIT ;  /* 0x000000000000794d */ /* 0x000fea0003800000 */
.L_x_6:
        /* <DEDUP_REMOVED lines=15> */
.L_x_8:


//--------------------- .nv.shared.reserved.0     --------------------------
	.section	.nv.shared.reserved.0,"aw",@nobits
	.weak		__nv_reservedSMEM_offset_0_alias
	.size		__nv_reservedSMEM_offset_0_alias, 0, 64
	.other		__nv_reservedSMEM_offset_0_alias,@"STO_CUDA_RESERVED_SHARED STV_DEFAULT"
__nv_reservedSMEM_offset_0_alias:
	.zero		0
	.zero		64


//--------------------- .nv.shared._Z3sumPiS_i    --------------------------
	.section	.nv.shared._Z3sumPiS_i,"aw",@nobits
	.sectionflags	@""
	.align	4
.nv.shared._Z3sumPiS_i:
	.zero		3072


//--------------------- .nv.constant0._Z8distancePfS_Pii --------------------------
	.section	.nv.constant0._Z8distancePfS_Pii,"a",@progbits
	.sectionflags	@""
	.align	4
.nv.constant0._Z8distancePfS_Pii:
	.zero		924


//--------------------- .nv.constant0._Z3sumPiS_i --------------------------
	.section	.nv.constant0._Z3sumPiS_i,"a",@progbits
	.sectionflags	@""
	.align	4
.nv.constant0._Z3sumPiS_i:
	.zero		916


//--------------------- SYMBOLS --------------------------

	.type		.nv.reservedSmem.offset0,@object
	.size		.nv.reservedSmem.offset0,0x4
	.type		.nv.reservedSmem.cap,@object
	.size		.nv.reservedSmem.cap,0x4
